//
// Generated by NVIDIA NVVM Compiler
//
// Compiler Build ID: CL-36424714
// Cuda compilation tools, release 13.0, V13.0.88
// Based on NVVM 20.0.0
//

.version 9.0
.target sm_100
.address_size 64

	// .globl	_Z20no_1e_tmpD_cs_kerneliPdS_S_S_S_

.visible .entry _Z20no_1e_tmpD_cs_kerneliPdS_S_S_S_(
	.param .u32 _Z20no_1e_tmpD_cs_kerneliPdS_S_S_S__param_0,
	.param .u64 .ptr .align 1 _Z20no_1e_tmpD_cs_kerneliPdS_S_S_S__param_1,
	.param .u64 .ptr .align 1 _Z20no_1e_tmpD_cs_kerneliPdS_S_S_S__param_2,
	.param .u64 .ptr .align 1 _Z20no_1e_tmpD_cs_kerneliPdS_S_S_S__param_3,
	.param .u64 .ptr .align 1 _Z20no_1e_tmpD_cs_kerneliPdS_S_S_S__param_4,
	.param .u64 .ptr .align 1 _Z20no_1e_tmpD_cs_kerneliPdS_S_S_S__param_5
)
{
	.reg .pred 	%p<3>;
	.reg .b32 	%r<11>;
	.reg .b64 	%rd<28>;
	.reg .b64 	%fd<21>;

	ld.param.u32 	%r6, [_Z20no_1e_tmpD_cs_kerneliPdS_S_S_S__param_0];
	ld.param.u64 	%rd5, [_Z20no_1e_tmpD_cs_kerneliPdS_S_S_S__param_3];
	ld.param.u64 	%rd6, [_Z20no_1e_tmpD_cs_kerneliPdS_S_S_S__param_4];
	mov.u32 	%r7, %ctaid.x;
	mov.u32 	%r1, %ntid.x;
	mov.u32 	%r8, %tid.x;
	mad.lo.s32 	%r10, %r7, %r1, %r8;
	setp.ge.s32 	%p1, %r10, %r6;
	@%p1 bra 	$L__BB0_3;
	mov.u32 	%r9, %nctaid.x;
	mul.lo.s32 	%r3, %r1, %r9;
	cvta.to.global.u64 	%rd1, %rd5;
	cvta.to.global.u64 	%rd2, %rd6;
	mul.wide.s32 	%rd14, %r6, 8;
$L__BB0_2:
	ld.param.u64 	%rd27, [_Z20no_1e_tmpD_cs_kerneliPdS_S_S_S__param_5];
	ld.param.u64 	%rd26, [_Z20no_1e_tmpD_cs_kerneliPdS_S_S_S__param_2];
	ld.param.u64 	%rd25, [_Z20no_1e_tmpD_cs_kerneliPdS_S_S_S__param_1];
	cvta.to.global.u64 	%rd8, %rd25;
	mul.wide.s32 	%rd9, %r10, 8;
	add.s64 	%rd10, %rd8, %rd9;
	ld.global.f64 	%fd1, [%rd10];
	cvta.to.global.u64 	%rd11, %rd26;
	add.s64 	%rd12, %rd11, %rd9;
	ld.global.f64 	%fd2, [%rd12];
	add.s64 	%rd13, %rd1, %rd9;
	ld.global.f64 	%fd3, [%rd13];
	add.s64 	%rd15, %rd13, %rd14;
	ld.global.f64 	%fd4, [%rd15];
	add.s64 	%rd16, %rd15, %rd14;
	ld.global.f64 	%fd5, [%rd16];
	add.s64 	%rd17, %rd2, %rd9;
	ld.global.f64 	%fd6, [%rd17];
	add.s64 	%rd18, %rd17, %rd14;
	ld.global.f64 	%fd7, [%rd18];
	add.s64 	%rd19, %rd18, %rd14;
	ld.global.f64 	%fd8, [%rd19];
	add.f64 	%fd9, %fd2, %fd2;
	mul.f64 	%fd10, %fd9, %fd3;
	sub.f64 	%fd11, %fd10, %fd6;
	mul.f64 	%fd12, %fd1, %fd11;
	cvta.to.global.u64 	%rd20, %rd27;
	add.s64 	%rd21, %rd20, %rd9;
	st.global.f64 	[%rd21], %fd12;
	mul.f64 	%fd13, %fd9, %fd4;
	sub.f64 	%fd14, %fd13, %fd7;
	mul.f64 	%fd15, %fd1, %fd14;
	add.s64 	%rd22, %rd21, %rd14;
	st.global.f64 	[%rd22], %fd15;
	mul.f64 	%fd16, %fd9, %fd5;
	sub.f64 	%fd17, %fd16, %fd8;
	mul.f64 	%fd18, %fd1, %fd17;
	add.s64 	%rd23, %rd22, %rd14;
	st.global.f64 	[%rd23], %fd18;
	neg.f64 	%fd19, %fd1;
	mul.f64 	%fd20, %fd2, %fd19;
	add.s64 	%rd24, %rd23, %rd14;
	st.global.f64 	[%rd24], %fd20;
	add.s32 	%r10, %r10, %r3;
	setp.lt.s32 	%p2, %r10, %r6;
	@%p2 bra 	$L__BB0_2;
$L__BB0_3:
	ret;

}


// ===== COMPILED SASS (sm_100) =====

	.target	sm_100

	.elftype	@"ET_EXEC"


//--------------------- .note.nv.tkinfo           --------------------------
	.section	.note.nv.tkinfo,"",@"SHT_NOTE"
	.sectionflags	@"SHF_NOTE_NV_TKINFO"
	.tkinfo
        /*0018*/ 	.word	0x00000002
        /*0030*/ 	.string	""
        /*0030*/ 	.string	"ptxas"
        /*0030*/ 	.string	"Cuda compilation tools, release 13.0, V13.0.88"
        /*0030*/ 	.string	"Build cuda_13.0.r13.0/compiler.36424714_0"
        /*0030*/ 	.string	"-arch sm_100 -m 64 "



//--------------------- .note.nv.cuinfo           --------------------------
	.section	.note.nv.cuinfo,"",@"SHT_NOTE"
	.sectionflags	@"SHF_NOTE_NV_CUINFO"
        /*0018*/ 	.short	0x0002
        /*001a*/ 	.short	0x0064
        /*001c*/ 	.short	0x0082
	.zero		2


//--------------------- .nv.info                  --------------------------
	.section	.nv.info,"",@"SHT_CUDA_INFO"
	.align	4


	//----- nvinfo : EIATTR_REGCOUNT
	.align		4
        /*0000*/ 	.byte	0x04, 0x2f
        /*0002*/ 	.short	(.L_1 - .L_0)
	.align		4
.L_0:
        /*0004*/ 	.word	index@(_Z20no_1e_tmpD_cs_kerneliPdS_S_S_S_)
        /*0008*/ 	.word	0x0000001c


	//----- nvinfo : EIATTR_FRAME_SIZE
	.align		4
.L_1:
        /*000c*/ 	.byte	0x04, 0x11
        /*000e*/ 	.short	(.L_3 - .L_2)
	.align		4
.L_2:
        /*0010*/ 	.word	index@(_Z20no_1e_tmpD_cs_kerneliPdS_S_S_S_)
        /*0014*/ 	.word	0x00000000


	//----- nvinfo : EIATTR_MIN_STACK_SIZE
	.align		4
.L_3:
        /*0018*/ 	.byte	0x04, 0x12
        /*001a*/ 	.short	(.L_5 - .L_4)
	.align		4
.L_4:
        /*001c*/ 	.word	index@(_Z20no_1e_tmpD_cs_kerneliPdS_S_S_S_)
        /*0020*/ 	.word	0x00000000
.L_5:


//--------------------- .nv.compat                --------------------------
	.section	.nv.compat,"",@"SHT_CUDA_COMPAT_INFO"
	.align	4
        /*0000*/ 	.byte	0x02, 0x09, 0x00, 0x00, 0x02, 0x02, 0x01, 0x00, 0x02, 0x05, 0x05, 0x00, 0x03, 0x07, 0x01, 0x01
        /*0010*/ 	.byte	0x02, 0x03, 0x00, 0x00, 0x02, 0x06, 0x01, 0x00, 0x04, 0x0b, 0x08, 0x00, 0x01, 0x00, 0x00, 0x00
        /*0020*/ 	.byte	0x00, 0x00, 0x00, 0x00


//--------------------- .nv.info._Z20no_1e_tmpD_cs_kerneliPdS_S_S_S_ --------------------------
	.section	.nv.info._Z20no_1e_tmpD_cs_kerneliPdS_S_S_S_,"",@"SHT_CUDA_INFO"
	.sectionflags	@""
	.align	4


	//----- nvinfo : EIATTR_CUDA_API_VERSION
	.align		4
        /*0000*/ 	.byte	0x04, 0x37
        /*0002*/ 	.short	(.L_7 - .L_6)
.L_6:
        /*0004*/ 	.word	0x00000082


	//----- nvinfo : EIATTR_KPARAM_INFO
	.align		4
.L_7:
        /*0008*/ 	.byte	0x04, 0x17
        /*000a*/ 	.short	(.L_9 - .L_8)
.L_8:
        /*000c*/ 	.word	0x00000000
        /*0010*/ 	.short	0x0005
        /*0012*/ 	.short	0x0028
        /*0014*/ 	.byte	0x00, 0xf5, 0x21, 0x00


	//----- nvinfo : EIATTR_KPARAM_INFO
	.align		4
.L_9:
        /*0018*/ 	.byte	0x04, 0x17
        /*001a*/ 	.short	(.L_11 - .L_10)
.L_10:
        /*001c*/ 	.word	0x00000000
        /*0020*/ 	.short	0x0004
        /*0022*/ 	.short	0x0020
        /*0024*/ 	.byte	0x00, 0xf5, 0x21, 0x00


	//----- nvinfo : EIATTR_KPARAM_INFO
	.align		4
.L_11:
        /*0028*/ 	.byte	0x04, 0x17
        /*002a*/ 	.short	(.L_13 - .L_12)
.L_12:
        /*002c*/ 	.word	0x00000000
        /*0030*/ 	.short	0x0003
        /*0032*/ 	.short	0x0018
        /*0034*/ 	.byte	0x00, 0xf5, 0x21, 0x00


	//----- nvinfo : EIATTR_KPARAM_INFO
	.align		4
.L_13:
        /*0038*/ 	.byte	0x04, 0x17
        /*003a*/ 	.short	(.L_15 - .L_14)
.L_14:
        /*003c*/ 	.word	0x00000000
        /*0040*/ 	.short	0x0002
        /*0042*/ 	.short	0x0010
        /*0044*/ 	.byte	0x00, 0xf5, 0x21, 0x00


	//----- nvinfo : EIATTR_KPARAM_INFO
	.align		4
.L_15:
        /*0048*/ 	.byte	0x04, 0x17
        /*004a*/ 	.short	(.L_17 - .L_16)
.L_16:
        /*004c*/ 	.word	0x00000000
        /*0050*/ 	.short	0x0001
        /*0052*/ 	.short	0x0008
        /*0054*/ 	.byte	0x00, 0xf5, 0x21, 0x00


	//----- nvinfo : EIATTR_KPARAM_INFO
	.align		4
.L_17:
        /*0058*/ 	.byte	0x04, 0x17
        /*005a*/ 	.short	(.L_19 - .L_18)
.L_18:
        /*005c*/ 	.word	0x00000000
        /*0060*/ 	.short	0x0000
        /*0062*/ 	.short	0x0000
        /*0064*/ 	.byte	0x00, 0xf0, 0x11, 0x00


	//----- nvinfo : EIATTR_SPARSE_MMA_MASK
	.align		4
.L_19:
        /*0068*/ 	.byte	0x03, 0x50
        /*006a*/ 	.short	0x0000


	//----- nvinfo : EIATTR_MAXREG_COUNT
	.align		4
        /*006c*/ 	.byte	0x03, 0x1b
        /*006e*/ 	.short	0x00ff


	//----- nvinfo : EIATTR_MERCURY_ISA_VERSION
	.align		4
        /*0070*/ 	.byte	0x03, 0x5f
        /*0072*/ 	.short	0x0101


	//----- nvinfo : EIATTR_VRC_CTA_INIT_COUNT
	.align		4
        /*0074*/ 	.byte	0x02, 0x4a
	.zero		1
	.zero		1


	//----- nvinfo : EIATTR_EXIT_INSTR_OFFSETS
	.align		4
        /*0078*/ 	.byte	0x04, 0x1c
        /*007a*/ 	.short	(.L_21 - .L_20)


	//   ....[0]....
.L_20:
        /*007c*/ 	.word	0x00000070


	//   ....[1]....
        /*0080*/ 	.word	0x00000330


	//----- nvinfo : EIATTR_CRS_STACK_SIZE
	.align		4
.L_21:
        /*0084*/ 	.byte	0x04, 0x1e
        /*0086*/ 	.short	(.L_23 - .L_22)
.L_22:
        /*0088*/ 	.word	0x00000000


	//----- nvinfo : EIATTR_CBANK_PARAM_SIZE
	.align		4
.L_23:
        /*008c*/ 	.byte	0x03, 0x19
        /*008e*/ 	.short	0x0030


	//----- nvinfo : EIATTR_PARAM_CBANK
	.align		4
        /*0090*/ 	.byte	0x04, 0x0a
        /*0092*/ 	.short	(.L_25 - .L_24)
	.align		4
.L_24:
        /*0094*/ 	.word	index@(.nv.constant0._Z20no_1e_tmpD_cs_kerneliPdS_S_S_S_)
        /*0098*/ 	.short	0x0380
        /*009a*/ 	.short	0x0030


	//----- nvinfo : EIATTR_SW_WAR
	.align		4
.L_25:
        /*009c*/ 	.byte	0x04, 0x36
        /*009e*/ 	.short	(.L_27 - .L_26)
.L_26:
        /*00a0*/ 	.word	0x00000008
.L_27:


//--------------------- .nv.callgraph             --------------------------
	.section	.nv.callgraph,"",@"SHT_CUDA_CALLGRAPH"
	.align	4
	.sectionentsize	8
	.align		4
        /*0000*/ 	.word	0x00000000
	.align		4
        /*0004*/ 	.word	0xffffffff
	.align		4
        /*0008*/ 	.word	0x00000000
	.align		4
        /*000c*/ 	.word	0xfffffffe
	.align		4
        /*0010*/ 	.word	0x00000000
	.align		4
        /*0014*/ 	.word	0xfffffffd
	.align		4
        /*0018*/ 	.word	0x00000000
	.align		4
        /*001c*/ 	.word	0xfffffffc


//--------------------- .text._Z20no_1e_tmpD_cs_kerneliPdS_S_S_S_ --------------------------
	.section	.text._Z20no_1e_tmpD_cs_kerneliPdS_S_S_S_,"ax",@progbits
	.align	128
        .global         _Z20no_1e_tmpD_cs_kerneliPdS_S_S_S_
        .type           _Z20no_1e_tmpD_cs_kerneliPdS_S_S_S_,@function
        .size           _Z20no_1e_tmpD_cs_kerneliPdS_S_S_S_,(.L_x_2 - _Z20no_1e_tmpD_cs_kerneliPdS_S_S_S_)
        .other          _Z20no_1e_tmpD_cs_kerneliPdS_S_S_S_,@"STO_CUDA_ENTRY STV_DEFAULT"
_Z20no_1e_tmpD_cs_kerneliPdS_S_S_S_:
.text._Z20no_1e_tmpD_cs_kerneliPdS_S_S_S_:
[----:B------:R-:W-:Y:S01]  /*0000*/  LDC R1, c[0x0][0x37c] ;  /* 0x0000df00ff017b82 */ /* 0x000fe20000000800 */
[----:B------:R-:W0:Y:S07]  /*0010*/  S2R R17, SR_TID.X ;  /* 0x0000000000117919 */ /* 0x000e2e0000002100 */
[----:B------:R-:W0:Y:S08]  /*0020*/  S2UR UR4, SR_CTAID.X ;  /* 0x00000000000479c3 */ /* 0x000e300000002500 */
[----:B------:R-:W0:Y:S08]  /*0030*/  LDC R16, c[0x0][0x360] ;  /* 0x0000d800ff107b82 */ /* 0x000e300000000800 */
[----:B------:R-:W1:Y:S01]  /*0040*/  LDC R0, c[0x0][0x380] ;  /* 0x0000e000ff007b82 */ /* 0x000e620000000800 */
[----:B0-----:R-:W-:-:S05]  /*0050*/  IMAD R17, R16, UR4, R17 ;  /* 0x0000000410117c24 */ /* 0x001fca000f8e0211 */
[----:B-1----:R-:W-:-:S13]  /*0060*/  ISETP.GE.AND P0, PT, R17, R0, PT ;  /* 0x000000001100720c */ /* 0x002fda0003f06270 */
[----:B------:R-:W-:Y:S05]  /*0070*/  @P0 EXIT ;  /* 0x000000000000094d */ /* 0x000fea0003800000 */
[----:B------:R-:W0:Y:S01]  /*0080*/  LDCU UR4, c[0x0][0x370] ;  /* 0x00006e00ff0477ac */ /* 0x000e220008000800 */
[----:B------:R-:W1:Y:S01]  /*0090*/  LDCU.64 UR6, c[0x0][0x358] ;  /* 0x00006b00ff0677ac */ /* 0x000e620008000a00 */
[----:B0-----:R-:W-:-:S07]  /*00a0*/  IMAD R16, R16, UR4, RZ ;  /* 0x0000000410107c24 */ /* 0x001fce000f8e02ff */
.L_x_0:
[----:B0-----:R-:W0:Y:S08]  /*00b0*/  LDC.64 R12, c[0x0][0x398] ;  /* 0x0000e600ff0c7b82 */ /* 0x001e300000000a00 */
[----:B------:R-:W2:Y:S08]  /*00c0*/  LDC.64 R14, c[0x0][0x3a0] ;  /* 0x0000e800ff0e7b82 */ /* 0x000eb00000000a00 */
[----:B------:R-:W3:Y:S08]  /*00d0*/  LDC.64 R2, c[0x0][0x390] ;  /* 0x0000e400ff027b82 */ /* 0x000ef00000000a00 */
[----:B------:R-:W4:Y:S01]  /*00e0*/  LDC.64 R18, c[0x0][0x388] ;  /* 0x0000e200ff127b82 */ /* 0x000f220000000a00 */
[----:B0-----:R-:W-:-:S04]  /*00f0*/  IMAD.WIDE R12, R17, 0x8, R12 ;  /* 0x00000008110c7825 */ /* 0x001fc800078e020c */
[----:B--2---:R-:W-:-:S04]  /*0100*/  IMAD.WIDE R14, R17, 0x8, R14 ;  /* 0x00000008110e7825 */ /* 0x004fc800078e020e */
[----:B------:R-:W-:Y:S02]  /*0110*/  IMAD.WIDE R4, R0, 0x8, R12 ;  /* 0x0000000800047825 */ /* 0x000fe400078e020c */
[----:B-1----:R-:W2:Y:S02]  /*0120*/  LDG.E.64 R12, desc[UR6][R12.64] ;  /* 0x000000060c0c7981 */ /* 0x002ea4000c1e1b00 */
[----:B---3--:R-:W-:-:S04]  /*0130*/  IMAD.WIDE R2, R17, 0x8, R2 ;  /* 0x0000000811027825 */ /* 0x008fc800078e0202 */
[C---:B------:R-:W-:Y:S02]  /*0140*/  IMAD.WIDE R24, R0.reuse, 0x8, R14 ;  /* 0x0000000800187825 */ /* 0x040fe400078e020e */
[----:B------:R-:W3:Y:S02]  /*0150*/  LDG.E.64 R2, desc[UR6][R2.64] ;  /* 0x0000000602027981 */ /* 0x000ee4000c1e1b00 */
[C---:B------:R-:W-:Y:S02]  /*0160*/  IMAD.WIDE R8, R0.reuse, 0x8, R4 ;  /* 0x0000000800087825 */ /* 0x040fe400078e0204 */
[----:B------:R-:W2:Y:S02]  /*0170*/  LDG.E.64 R14, desc[UR6][R14.64] ;  /* 0x000000060e0e7981 */ /* 0x000ea4000c1e1b00 */
[----:B------:R-:W-:Y:S02]  /*0180*/  IMAD.WIDE R10, R0, 0x8, R24 ;  /* 0x00000008000a7825 */ /* 0x000fe400078e0218 */
[----:B------:R-:W5:Y:S02]  /*0190*/  LDG.E.64 R4, desc[UR6][R4.64] ;  /* 0x0000000604047981 */ /* 0x000f64000c1e1b00 */
[----:B----4-:R-:W-:-:S02]  /*01a0*/  IMAD.WIDE R20, R17, 0x8, R18 ;  /* 0x0000000811147825 */ /* 0x010fc400078e0212 */
[----:B------:R-:W5:Y:S01]  /*01b0*/  LDG.E.64 R6, desc[UR6][R24.64] ;  /* 0x0000000618067981 */ /* 0x000f62000c1e1b00 */
[----:B------:R-:W0:Y:S03]  /*01c0*/  LDC.64 R18, c[0x0][0x3a8] ;  /* 0x0000ea00ff127b82 */ /* 0x000e260000000a00 */
[----:B------:R-:W4:Y:S04]  /*01d0*/  LDG.E.64 R8, desc[UR6][R8.64] ;  /* 0x0000000608087981 */ /* 0x000f28000c1e1b00 */
[----:B------:R-:W4:Y:S04]  /*01e0*/  LDG.E.64 R10, desc[UR6][R10.64] ;  /* 0x000000060a0a7981 */ /* 0x000f28000c1e1b00 */
[----:B------:R-:W4:Y:S01]  /*01f0*/  LDG.E.64 R20, desc[UR6][R20.64] ;  /* 0x0000000614147981 */ /* 0x000f22000c1e1b00 */
[----:B0-----:R-:W-:Y:S01]  /*0200*/  IMAD.WIDE R18, R17, 0x8, R18 ;  /* 0x0000000811127825 */ /* 0x001fe200078e0212 */
[----:B------:R-:W-:-:S04]  /*0210*/  IADD3 R17, PT, PT, R16, R17, RZ ;  /* 0x0000001110117210 */ /* 0x000fc80007ffe0ff */
[----:B------:R-:W-:Y:S01]  /*0220*/  ISETP.GE.AND P0, PT, R17, R0, PT ;  /* 0x000000001100720c */ /* 0x000fe20003f06270 */
[----:B---3--:R-:W-:-:S08]  /*0230*/  DADD R22, R2, R2 ;  /* 0x0000000002167229 */ /* 0x008fd00000000002 */
[-C--:B--2---:R-:W-:Y:S02]  /*0240*/  DFMA R12, R12, R22.reuse, -R14 ;  /* 0x000000160c0c722b */ /* 0x084fe4000000080e */
[-C--:B-----5:R-:W-:Y:S01]  /*0250*/  DFMA R6, R4, R22.reuse, -R6 ;  /* 0x000000160406722b */ /* 0x0a0fe20000000806 */
[----:B------:R-:W-:Y:S01]  /*0260*/  IMAD.WIDE R4, R0, 0x8, R18 ;  /* 0x0000000800047825 */ /* 0x000fe200078e0212 */
[----:B----4-:R-:W-:-:S03]  /*0270*/  DFMA R22, R8, R22, -R10 ;  /* 0x000000160816722b */ /* 0x010fc6000000080a */
[C---:B------:R-:W-:Y:S01]  /*0280*/  IMAD.WIDE R8, R0.reuse, 0x8, R4 ;  /* 0x0000000800087825 */ /* 0x040fe200078e0204 */
[C---:B------:R-:W-:Y:S02]  /*0290*/  DMUL R12, R20.reuse, R12 ;  /* 0x0000000c140c7228 */ /* 0x040fe40000000000 */
[C---:B------:R-:W-:Y:S02]  /*02a0*/  DMUL R6, R20.reuse, R6 ;  /* 0x0000000614067228 */ /* 0x040fe40000000000 */
[C---:B------:R-:W-:Y:S02]  /*02b0*/  DMUL R22, R20.reuse, R22 ;  /* 0x0000001614167228 */ /* 0x040fe40000000000 */
[----:B------:R-:W-:Y:S01]  /*02c0*/  DMUL R2, R20, -R2 ;  /* 0x8000000214027228 */ /* 0x000fe20000000000 */
[----:B------:R-:W-:Y:S01]  /*02d0*/  IMAD.WIDE R10, R0, 0x8, R8 ;  /* 0x00000008000a7825 */ /* 0x000fe200078e0208 */
[----:B------:R0:W-:Y:S04]  /*02e0*/  STG.E.64 desc[UR6][R18.64], R12 ;  /* 0x0000000c12007986 */ /* 0x0001e8000c101b06 */
[----:B------:R0:W-:Y:S04]  /*02f0*/  STG.E.64 desc[UR6][R4.64], R6 ;  /* 0x0000000604007986 */ /* 0x0001e8000c101b06 */
[----:B------:R0:W-:Y:S04]  /*0300*/  STG.E.64 desc[UR6][R8.64], R22 ;  /* 0x0000001608007986 */ /* 0x0001e8000c101b06 */
[----:B------:R0:W-:Y:S01]  /*0310*/  STG.E.64 desc[UR6][R10.64], R2 ;  /* 0x000000020a007986 */ /* 0x0001e2000c101b06 */
[----:B------:R-:W-:Y:S05]  /*0320*/  @!P0 BRA `(.L_x_0) ;  /* 0xfffffffc00608947 */ /* 0x000fea000383ffff */
[----:B------:R-:W-:Y:S05]  /*0330*/  EXIT ;  /* 0x000000000000794d */ /* 0x000fea0003800000 */
.L_x_1:
[----:B------:R-:W-:-:S00]  /*0340*/  BRA `(.L_x_1) ;  /* 0xfffffffc00fc7947 */ /* 0x000fc0000383ffff */
[----:B------:R-:W-:-:S00]  /*0350*/  NOP ;  /* 0x0000000000007918 */ /* 0x000fc00000000000 */
        /* <DEDUP_REMOVED lines=10> */
.L_x_2:


//--------------------- .nv.shared.reserved.0     --------------------------
	.section	.nv.shared.reserved.0,"aw",@nobits
	.weak		__nv_reservedSMEM_offset_0_alias
	.size		__nv_reservedSMEM_offset_0_alias, 0, 64
	.other		__nv_reservedSMEM_offset_0_alias,@"STO_CUDA_RESERVED_SHARED STV_DEFAULT"
__nv_reservedSMEM_offset_0_alias:
	.zero		0
	.zero		64


//--------------------- .nv.constant0._Z20no_1e_tmpD_cs_kerneliPdS_S_S_S_ --------------------------
	.section	.nv.constant0._Z20no_1e_tmpD_cs_kerneliPdS_S_S_S_,"a",@progbits
	.sectionflags	@""
	.align	4
.nv.constant0._Z20no_1e_tmpD_cs_kerneliPdS_S_S_S_:
	.zero		944


//--------------------- SYMBOLS --------------------------

	.type		.nv.reservedSmem.offset0,@object
	.size		.nv.reservedSmem.offset0,0x4
